	.headerflags	@"EF_CUDA_TEXMODE_UNIFIED EF_CUDA_64BIT_ADDRESS EF_CUDA_SM86 EF_CUDA_VIRTUAL_SM(EF_CUDA_SM86)"
	.elftype	@"ET_EXEC"


//--------------------- .nv.info                  --------------------------
	.section	.nv.info,"",@"SHT_CUDA_INFO"
	.align	4


	//----- nvinfo : EIATTR_REGCOUNT
	.align		4
        /*0000*/ 	.byte	0x04, 0x2f
        /*0002*/ 	.short	(.L_1 - .L_0)
	.align		4
.L_0:
        /*0004*/ 	.word	index@(_Z24SMem_writeBW_test_kernelPjS_Pf)
        /*0008*/ 	.word	0x00000012


	//----- nvinfo : EIATTR_MAX_STACK_SIZE
	.align		4
.L_1:
        /*000c*/ 	.byte	0x04, 0x23
        /*000e*/ 	.short	(.L_3 - .L_2)
	.align		4
.L_2:
        /*0010*/ 	.word	index@(_Z24SMem_writeBW_test_kernelPjS_Pf)
        /*0014*/ 	.word	0x00000000


	//----- nvinfo : EIATTR_MIN_STACK_SIZE
	.align		4
.L_3:
        /*0018*/ 	.byte	0x04, 0x12
        /*001a*/ 	.short	(.L_5 - .L_4)
	.align		4
.L_4:
        /*001c*/ 	.word	index@(_Z24SMem_writeBW_test_kernelPjS_Pf)
        /*0020*/ 	.word	0x00000000


	//----- nvinfo : EIATTR_FRAME_SIZE
	.align		4
.L_5:
        /*0024*/ 	.byte	0x04, 0x11
        /*0026*/ 	.short	(.L_7 - .L_6)
	.align		4
.L_6:
        /*0028*/ 	.word	index@(_Z24SMem_writeBW_test_kernelPjS_Pf)
        /*002c*/ 	.word	0x00000000
.L_7:


//--------------------- .nv.info._Z24SMem_writeBW_test_kernelPjS_Pf --------------------------
	.section	.nv.info._Z24SMem_writeBW_test_kernelPjS_Pf,"",@"SHT_CUDA_INFO"
	.align	4


	//----- nvinfo : EIATTR_CUDA_API_VERSION
	.align		4
        /*0000*/ 	.byte	0x04, 0x37
        /*0002*/ 	.short	(.L_9 - .L_8)
.L_8:
        /*0004*/ 	.word	0x00000079


	//----- nvinfo : EIATTR_SW2861232_WAR
	.align		4
.L_9:
        /*0008*/ 	.byte	0x01, 0x35
	.zero		2


	//----- nvinfo : EIATTR_PARAM_CBANK
	.align		4
        /*000c*/ 	.byte	0x04, 0x0a
        /*000e*/ 	.short	(.L_11 - .L_10)
	.align		4
.L_10:
        /*0010*/ 	.word	index@(.nv.constant0._Z24SMem_writeBW_test_kernelPjS_Pf)
        /*0014*/ 	.short	0x0160
        /*0016*/ 	.short	0x0018


	//----- nvinfo : EIATTR_CBANK_PARAM_SIZE
	.align		4
.L_11:
        /*0018*/ 	.byte	0x03, 0x19
        /*001a*/ 	.short	0x0018


	//----- nvinfo : EIATTR_KPARAM_INFO
	.align		4
        /*001c*/ 	.byte	0x04, 0x17
        /*001e*/ 	.short	(.L_13 - .L_12)
.L_12:
        /*0020*/ 	.word	0x00000000
        /*0024*/ 	.short	0x0002
        /*0026*/ 	.short	0x0010
        /*0028*/ 	.byte	0x00, 0xf0, 0x21, 0x00


	//----- nvinfo : EIATTR_KPARAM_INFO
	.align		4
.L_13:
        /*002c*/ 	.byte	0x04, 0x17
        /*002e*/ 	.short	(.L_15 - .L_14)
.L_14:
        /*0030*/ 	.word	0x00000000
        /*0034*/ 	.short	0x0001
        /*0036*/ 	.short	0x0008
        /*0038*/ 	.byte	0x00, 0xf0, 0x21, 0x00


	//----- nvinfo : EIATTR_KPARAM_INFO
	.align		4
.L_15:
        /*003c*/ 	.byte	0x04, 0x17
        /*003e*/ 	.short	(.L_17 - .L_16)
.L_16:
        /*0040*/ 	.word	0x00000000
        /*0044*/ 	.short	0x0000
        /*0046*/ 	.short	0x0000
        /*0048*/ 	.byte	0x00, 0xf0, 0x21, 0x00


	//----- nvinfo : EIATTR_MAXREG_COUNT
	.align		4
.L_17:
        /*004c*/ 	.byte	0x03, 0x1b
        /*004e*/ 	.short	0x00ff


	//----- nvinfo : EIATTR_EXIT_INSTR_OFFSETS
	.align		4
        /*0050*/ 	.byte	0x04, 0x1c
        /*0052*/ 	.short	(.L_19 - .L_18)


	//   ....[0]....
.L_18:
        /*0054*/ 	.word	0x00000570


	//   ....[1]....
        /*0058*/ 	.word	0x000005b0
.L_19:


//--------------------- .nv.constant0._Z24SMem_writeBW_test_kernelPjS_Pf --------------------------
	.section	.nv.constant0._Z24SMem_writeBW_test_kernelPjS_Pf,"a",@progbits
	.align	4
.nv.constant0._Z24SMem_writeBW_test_kernelPjS_Pf:
	.zero		376


//--------------------- .text._Z24SMem_writeBW_test_kernelPjS_Pf --------------------------
	.section	.text._Z24SMem_writeBW_test_kernelPjS_Pf,"ax",@progbits
	.sectionflags	@"SHF_BARRIERS=1"
	.sectioninfo	@"SHI_REGISTERS=18"
	.align	128
        .global         _Z24SMem_writeBW_test_kernelPjS_Pf
        .type           _Z24SMem_writeBW_test_kernelPjS_Pf,@function
        .size           _Z24SMem_writeBW_test_kernelPjS_Pf,(.L_x_1 - _Z24SMem_writeBW_test_kernelPjS_Pf)
        .other          _Z24SMem_writeBW_test_kernelPjS_Pf,@"STO_CUDA_ENTRY STV_DEFAULT"
_Z24SMem_writeBW_test_kernelPjS_Pf:
.text._Z24SMem_writeBW_test_kernelPjS_Pf:
[----:B------:R-:W-:-:S02]  /*0000*/  IMAD.MOV.U32 R1, RZ, RZ, c[0x0][0x28] ;  /* 0x00000a00ff017624 */ /* 0x000fc400078e00ff */
[----:B------:R-:W0:Y:S01]  /*0010*/  S2R R0, SR_TID.X ;  /* 0x0000000000007919 */ /* 0x000e220000002100 */
[----:B------:R-:W-:-:S03]  /*0020*/  ULDC.64 UR4, c[0x0][0x118] ;  /* 0x0000460000047ab9 */ /* 0x000fc60000000a00 */
[----:B------:R-:W-:Y:S06]  /*0030*/  BAR.SYNC 0x0 ;  /* 0x0000000000007b1d */ /* 0x000fec0000000000 */
[----:B0-----:R-:W0:Y:S02]  /*0040*/  I2F.F64 R2, R0 ;  /* 0x0000000000027312 */ /* 0x001e240000201c00 */
[----:B0-----:R-:W0:-:S04]  /*0050*/  DADD R4, R2, 1 ;  /* 0x3ff0000002047429 */ /* 0x001e080000000000 */
[C---:B------:R-:W1:Y:S02]  /*0060*/  DADD R6, R2.reuse, 2 ;  /* 0x4000000002067429 */ /* 0x040e640000000000 */
[----:B0-----:R0:W2:Y:S02]  /*0070*/  F2F.F32.F64 R12, R4 ;  /* 0x00000004000c7310 */ /* 0x0010a40000301000 */
[----:B------:R-:W3:-:S04]  /*0080*/  DADD R8, R2, 3 ;  /* 0x4008000002087429 */ /* 0x000ec80000000000 */
[----:B------:R-:W4:Y:S02]  /*0090*/  DADD R2, R2, 4 ;  /* 0x4010000002027429 */ /* 0x000f240000000000 */
[----:B-1----:R0:W1:Y:S08]  /*00a0*/  F2F.F32.F64 R13, R6 ;  /* 0x00000006000d7310 */ /* 0x0020700000301000 */
[----:B---3--:R0:W3:Y:S08]  /*00b0*/  F2F.F32.F64 R14, R8 ;  /* 0x00000008000e7310 */ /* 0x0080f00000301000 */
[----:B----4-:R0:W4:Y:S02]  /*00c0*/  F2F.F32.F64 R15, R2 ;  /* 0x00000002000f7310 */ /* 0x0101240000301000 */
[----:B012---:R-:W-:-:S02]  /*00d0*/  CS2R.32 R9, SR_CLOCKLO ;  /* 0x0000000000097805 */ /* 0x007fc40000005000 */
[----:B---34-:R-:W-:Y:S04]  /*00e0*/  STS.128 [R0.X16], R12 ;  /* 0x0000000c00007388 */ /* 0x018fe8000000cc00 */
[----:B------:R-:W-:Y:S04]  /*00f0*/  STS.128 [R0.X16+0x200], R12 ;  /* 0x0002000c00007388 */ /* 0x000fe8000000cc00 */
        /* <DEDUP_REMOVED lines=62> */
[----:B------:R-:W-:Y:S06]  /*04e0*/  BAR.SYNC 0x0 ;  /* 0x0000000000007b1d */ /* 0x000fec0000000000 */
[----:B------:R-:W-:-:S02]  /*04f0*/  CS2R.32 R11, SR_CLOCKLO ;  /* 0x00000000000b7805 */ /* 0x000fc40000005000 */
[----:B------:R-:W0:Y:S01]  /*0500*/  LDS R7, [R0.X4] ;  /* 0x0000000000077984 */ /* 0x000e220000004800 */
[----:B------:R-:W-:-:S04]  /*0510*/  IMAD.MOV.U32 R5, RZ, RZ, 0x4 ;  /* 0x00000004ff057424 */ /* 0x000fc800078e00ff */
[----:B------:R-:W-:-:S04]  /*0520*/  IMAD.WIDE R2, R0, R5, c[0x0][0x160] ;  /* 0x0000580000027625 */ /* 0x000fc800078e0205 */
[----:B------:R-:W-:Y:S01]  /*0530*/  IMAD.WIDE R4, R0, R5, c[0x0][0x168] ;  /* 0x00005a0000047625 */ /* 0x000fe200078e0205 */
[----:B------:R1:W-:Y:S04]  /*0540*/  STG.E [R2.64], R9 ;  /* 0x0000000902007986 */ /* 0x0003e8000c101904 */
[----:B------:R1:W-:Y:S01]  /*0550*/  STG.E [R4.64], R11 ;  /* 0x0000000b04007986 */ /* 0x0003e2000c101904 */
[----:B0-----:R-:W-:-:S13]  /*0560*/  FSETP.GEU.AND P0, PT, R7, RZ, PT ;  /* 0x000000ff0700720b */ /* 0x001fda0003f0e000 */
[----:B------:R-:W-:Y:S05]  /*0570*/  @P0 EXIT ;  /* 0x000000000000094d */ /* 0x000fea0003800000 */
[----:B-1----:R-:W-:Y:S02]  /*0580*/  MOV R2, c[0x0][0x170] ;  /* 0x00005c0000027a02 */ /* 0x002fe40000000f00 */
[----:B------:R-:W-:-:S05]  /*0590*/  MOV R3, c[0x0][0x174] ;  /* 0x00005d0000037a02 */ /* 0x000fca0000000f00 */
[----:B------:R-:W-:Y:S01]  /*05a0*/  STG.E [R2.64], R7 ;  /* 0x0000000702007986 */ /* 0x000fe2000c101904 */
[----:B------:R-:W-:Y:S05]  /*05b0*/  EXIT ;  /* 0x000000000000794d */ /* 0x000fea0003800000 */
.L_x_0:
[----:B------:R-:W-:-:S00]  /*05c0*/  BRA `(.L_x_0) ;  /* 0xfffffff000007947 */ /* 0x000fc0000383ffff */
[----:B------:R-:W-:-:S00]  /*05d0*/  NOP ;  /* 0x0000000000007918 */ /* 0x000fc00000000000 */
        /* <DEDUP_REMOVED lines=10> */
.L_x_1:


//--------------------- .nv.shared._Z24SMem_writeBW_test_kernelPjS_Pf --------------------------
	.section	.nv.shared._Z24SMem_writeBW_test_kernelPjS_Pf,"aw",@nobits
	.align	16
.nv.shared._Z24SMem_writeBW_test_kernelPjS_Pf:
	.zero		49152
